	.headerflags	@"EF_CUDA_TEXMODE_UNIFIED EF_CUDA_64BIT_ADDRESS EF_CUDA_ACCELERATORS EF_CUDA_SM90 EF_CUDA_VIRTUAL_SM(EF_CUDA_SM90)"
	.elftype	@"ET_EXEC"


//--------------------- .nv.info                  --------------------------
	.section	.nv.info,"",@"SHT_CUDA_INFO"
	.align	4


	//----- nvinfo : EIATTR_REGCOUNT
	.align		4
        /*0000*/ 	.byte	0x04, 0x2f
        /*0002*/ 	.short	(.L_3 - .L_2)
	.align		4
.L_2:
        /*0004*/ 	.word	index@(triton_poi_fused__native_batch_norm_legit_no_training_add_relu_15)
        /*0008*/ 	.word	0x00000030


	//----- nvinfo : EIATTR_MIN_STACK_SIZE
	.align		4
.L_3:
        /*000c*/ 	.byte	0x04, 0x12
        /*000e*/ 	.short	(.L_5 - .L_4)
	.align		4
.L_4:
        /*0010*/ 	.word	index@(triton_poi_fused__native_batch_norm_legit_no_training_add_relu_15)
        /*0014*/ 	.word	0x00000000


	//----- nvinfo : EIATTR_FRAME_SIZE
	.align		4
.L_5:
        /*0018*/ 	.byte	0x04, 0x11
        /*001a*/ 	.short	(.L_7 - .L_6)
	.align		4
.L_6:
        /*001c*/ 	.word	index@(triton_poi_fused__native_batch_norm_legit_no_training_add_relu_15)
        /*0020*/ 	.word	0x00000000


	//----- nvinfo : EIATTR_MIN_STACK_SIZE
	.align		4
.L_7:
        /*0024*/ 	.byte	0x04, 0x12
        /*0026*/ 	.short	(.L_9 - .L_8)
	.align		4
.L_8:
        /*0028*/ 	.word	index@(triton_poi_fused__native_batch_norm_legit_no_training_add_relu_15)
        /*002c*/ 	.word	0x00000000
.L_9:


//--------------------- .nv.info.triton_poi_fused__native_batch_norm_legit_no_training_add_relu_15 --------------------------
	.section	.nv.info.triton_poi_fused__native_batch_norm_legit_no_training_add_relu_15,"",@"SHT_CUDA_INFO"
	.sectionflags	@""
	.align	4


	//----- nvinfo : EIATTR_CUDA_API_VERSION
	.align		4
        /*0000*/ 	.byte	0x04, 0x37
        /*0002*/ 	.short	(.L_11 - .L_10)
.L_10:
        /*0004*/ 	.word	0x0000007c


	//----- nvinfo : EIATTR_KPARAM_INFO
	.align		4
.L_11:
        /*0008*/ 	.byte	0x04, 0x17
        /*000a*/ 	.short	(.L_13 - .L_12)
.L_12:
        /*000c*/ 	.word	0x00000000
        /*0010*/ 	.short	0x0008
        /*0012*/ 	.short	0x003c
        /*0014*/ 	.byte	0x00, 0xf0, 0x11, 0x00


	//----- nvinfo : EIATTR_KPARAM_INFO
	.align		4
.L_13:
        /*0018*/ 	.byte	0x04, 0x17
        /*001a*/ 	.short	(.L_15 - .L_14)
.L_14:
        /*001c*/ 	.word	0x00000000
        /*0020*/ 	.short	0x0007
        /*0022*/ 	.short	0x0038
        /*0024*/ 	.byte	0x00, 0xf0, 0x11, 0x00


	//----- nvinfo : EIATTR_KPARAM_INFO
	.align		4
.L_15:
        /*0028*/ 	.byte	0x04, 0x17
        /*002a*/ 	.short	(.L_17 - .L_16)
.L_16:
        /*002c*/ 	.word	0x00000000
        /*0030*/ 	.short	0x0006
        /*0032*/ 	.short	0x0030
        /*0034*/ 	.byte	0x00, 0xf4, 0x21, 0x00


	//----- nvinfo : EIATTR_KPARAM_INFO
	.align		4
.L_17:
        /*0038*/ 	.byte	0x04, 0x17
        /*003a*/ 	.short	(.L_19 - .L_18)
.L_18:
        /*003c*/ 	.word	0x00000000
        /*0040*/ 	.short	0x0005
        /*0042*/ 	.short	0x0028
        /*0044*/ 	.byte	0x00, 0xf4, 0x21, 0x00


	//----- nvinfo : EIATTR_KPARAM_INFO
	.align		4
.L_19:
        /*0048*/ 	.byte	0x04, 0x17
        /*004a*/ 	.short	(.L_21 - .L_20)
.L_20:
        /*004c*/ 	.word	0x00000000
        /*0050*/ 	.short	0x0004
        /*0052*/ 	.short	0x0020
        /*0054*/ 	.byte	0x00, 0xf4, 0x21, 0x00


	//----- nvinfo : EIATTR_KPARAM_INFO
	.align		4
.L_21:
        /*0058*/ 	.byte	0x04, 0x17
        /*005a*/ 	.short	(.L_23 - .L_22)
.L_22:
        /*005c*/ 	.word	0x00000000
        /*0060*/ 	.short	0x0003
        /*0062*/ 	.short	0x0018
        /*0064*/ 	.byte	0x00, 0xf4, 0x21, 0x00


	//----- nvinfo : EIATTR_KPARAM_INFO
	.align		4
.L_23:
        /*0068*/ 	.byte	0x04, 0x17
        /*006a*/ 	.short	(.L_25 - .L_24)
.L_24:
        /*006c*/ 	.word	0x00000000
        /*0070*/ 	.short	0x0002
        /*0072*/ 	.short	0x0010
        /*0074*/ 	.byte	0x00, 0xf4, 0x21, 0x00


	//----- nvinfo : EIATTR_KPARAM_INFO
	.align		4
.L_25:
        /*0078*/ 	.byte	0x04, 0x17
        /*007a*/ 	.short	(.L_27 - .L_26)
.L_26:
        /*007c*/ 	.word	0x00000000
        /*0080*/ 	.short	0x0001
        /*0082*/ 	.short	0x0008
        /*0084*/ 	.byte	0x00, 0xf4, 0x21, 0x00


	//----- nvinfo : EIATTR_KPARAM_INFO
	.align		4
.L_27:
        /*0088*/ 	.byte	0x04, 0x17
        /*008a*/ 	.short	(.L_29 - .L_28)
.L_28:
        /*008c*/ 	.word	0x00000000
        /*0090*/ 	.short	0x0000
        /*0092*/ 	.short	0x0000
        /*0094*/ 	.byte	0x00, 0xf4, 0x21, 0x00


	//----- nvinfo : EIATTR_SPARSE_MMA_MASK
	.align		4
.L_29:
        /*0098*/ 	.byte	0x03, 0x50
        /*009a*/ 	.short	0x0000


	//----- nvinfo : EIATTR_MAXREG_COUNT
	.align		4
        /*009c*/ 	.byte	0x03, 0x1b
        /*009e*/ 	.short	0x00ff


	//----- nvinfo : EIATTR_EXIT_INSTR_OFFSETS
	.align		4
        /*00a0*/ 	.byte	0x04, 0x1c
        /*00a2*/ 	.short	(.L_31 - .L_30)


	//   ....[0]....
.L_30:
        /*00a4*/ 	.word	0x000015d0


	//   ....[1]....
        /*00a8*/ 	.word	0x00001620


	//----- nvinfo : EIATTR_REQNTID
	.align		4
.L_31:
        /*00ac*/ 	.byte	0x04, 0x10
        /*00ae*/ 	.short	(.L_33 - .L_32)
.L_32:
        /*00b0*/ 	.word	0x00000100
        /*00b4*/ 	.word	0x00000001
        /*00b8*/ 	.word	0x00000001


	//----- nvinfo : EIATTR_CBANK_PARAM_SIZE
	.align		4
.L_33:
        /*00bc*/ 	.byte	0x03, 0x19
        /*00be*/ 	.short	0x0040


	//----- nvinfo : EIATTR_PARAM_CBANK
	.align		4
        /*00c0*/ 	.byte	0x04, 0x0a
        /*00c2*/ 	.short	(.L_35 - .L_34)
	.align		4
.L_34:
        /*00c4*/ 	.word	index@(.nv.constant0.triton_poi_fused__native_batch_norm_legit_no_training_add_relu_15)
        /*00c8*/ 	.short	0x0210
        /*00ca*/ 	.short	0x0040


	//----- nvinfo : EIATTR_SW_WAR
	.align		4
.L_35:
        /*00cc*/ 	.byte	0x04, 0x36
        /*00ce*/ 	.short	(.L_37 - .L_36)
.L_36:
        /*00d0*/ 	.word	0x00000008
.L_37:


//--------------------- .nv.callgraph             --------------------------
	.section	.nv.callgraph,"",@"SHT_CUDA_CALLGRAPH"
	.align	4
	.sectionentsize	8
	.align		4
        /*0000*/ 	.word	0x00000000
	.align		4
        /*0004*/ 	.word	0xffffffff
	.align		4
        /*0008*/ 	.word	0x00000000
	.align		4
        /*000c*/ 	.word	0xfffffffe
	.align		4
        /*0010*/ 	.word	0x00000000
	.align		4
        /*0014*/ 	.word	0xfffffffd
	.align		4
        /*0018*/ 	.word	0x00000000
	.align		4
        /*001c*/ 	.word	0xfffffffc


//--------------------- .nv.constant4             --------------------------
	.section	.nv.constant4,"a",@progbits
	.align	8
	.align		8
.nv.constant4:
        /*0000*/ 	.dword	_$_str
	.align		8
        /*0008*/ 	.dword	_$_str_$_2


//--------------------- .text.triton_poi_fused__native_batch_norm_legit_no_training_add_relu_15 --------------------------
	.section	.text.triton_poi_fused__native_batch_norm_legit_no_training_add_relu_15,"ax",@progbits
	.sectionflags	@"SHF_BARRIERS=1"
	.align	128
        .global         triton_poi_fused__native_batch_norm_legit_no_training_add_relu_15
        .type           triton_poi_fused__native_batch_norm_legit_no_training_add_relu_15,@function
        .size           triton_poi_fused__native_batch_norm_legit_no_training_add_relu_15,(.L_x_1 - triton_poi_fused__native_batch_norm_legit_no_training_add_relu_15)
        .other          triton_poi_fused__native_batch_norm_legit_no_training_add_relu_15,@"STO_CUDA_ENTRY STV_DEFAULT"
triton_poi_fused__native_batch_norm_legit_no_training_add_relu_15:
.text.triton_poi_fused__native_batch_norm_legit_no_training_add_relu_15:
[----:B------:R-:W0:Y:S01]  /*0000*/  LDC R1, c[0x0][0x28] ;  /* 0x00000a00ff017b82 */ /* 0x000e220000000800 */
[----:B------:R-:W1:Y:S07]  /*0010*/  S2R R0, SR_TID.X ;  /* 0x0000000000007919 */ /* 0x000e6e0000002100 */
[----:B------:R-:W2:Y:S01]  /*0020*/  LDC.64 R26, c[0x0][0x210] ;  /* 0x00008400ff1a7b82 */ /* 0x000ea20000000a00 */
[----:B------:R-:W-:Y:S02]  /*0030*/  CS2R R8, SRZ ;  /* 0x0000000000087805 */ /* 0x000fe4000001ff00 */
[----:B------:R-:W-:Y:S01]  /*0040*/  CS2R R10, SRZ ;  /* 0x00000000000a7805 */ /* 0x000fe2000001ff00 */
[----:B------:R-:W3:Y:S01]  /*0050*/  S2R R2, SR_CTAID.Y ;  /* 0x0000000000027919 */ /* 0x000ee20000002600 */
[----:B------:R-:W-:Y:S01]  /*0060*/  ULDC.64 UR6, c[0x0][0x208] ;  /* 0x0000820000067ab9 */ /* 0x000fe20000000a00 */
[----:B------:R-:W-:Y:S01]  /*0070*/  CS2R R12, SRZ ;  /* 0x00000000000c7805 */ /* 0x000fe2000001ff00 */
[----:B------:R-:W4:Y:S01]  /*0080*/  S2R R4, SR_CTAID.X ;  /* 0x0000000000047919 */ /* 0x000f220000002500 */
[----:B-1----:R-:W-:Y:S01]  /*0090*/  IMAD.SHL.U32 R5, R0, 0x4, RZ ;  /* 0x0000000400057824 */ /* 0x002fe200078e00ff */
[----:B------:R-:W-:Y:S01]  /*00a0*/  SHF.R.U32.HI R3, RZ, 0x6, R0 ;  /* 0x00000006ff037819 */ /* 0x000fe20000011600 */
[----:B---3--:R-:W-:-:S03]  /*00b0*/  IMAD.SHL.U32 R2, R2, 0x10, RZ ;  /* 0x0000001002027824 */ /* 0x008fc600078e00ff */
[----:B------:R-:W-:Y:S02]  /*00c0*/  LOP3.LUT R7, R5, 0xfc, RZ, 0xc0, !PT ;  /* 0x000000fc05077812 */ /* 0x000fe400078ec0ff */
[----:B------:R-:W-:Y:S02]  /*00d0*/  SGXT.U32 R3, R3, 0x2 ;  /* 0x000000020303781a */ /* 0x000fe40000000000 */
[----:B----4-:R-:W-:Y:S02]  /*00e0*/  PRMT R6, R7, 0x6540, R4 ;  /* 0x0000654007067816 */ /* 0x010fe40000000004 */
[----:B------:R-:W-:Y:S02]  /*00f0*/  LOP3.LUT R30, R2, R3, RZ, 0xfc, !PT ;  /* 0x00000003021e7212 */ /* 0x000fe400078efcff */
[----:B------:R-:W-:Y:S02]  /*0100*/  ISETP.GE.AND P0, PT, R6, 0x200, PT ;  /* 0x000002000600780c */ /* 0x000fe40003f06270 */
[----:B------:R-:W-:-:S02]  /*0110*/  LOP3.LUT R25, R2, 0x4, R3, 0xfe, !PT ;  /* 0x0000000402197812 */ /* 0x000fc400078efe03 */
[C---:B------:R-:W-:Y:S01]  /*0120*/  ISETP.LT.AND P3, PT, R30.reuse, 0x100, !P0 ;  /* 0x000001001e00780c */ /* 0x040fe20004761270 */
[----:B------:R-:W-:Y:S01]  /*0130*/  IMAD R30, R30, 0x200, R6 ;  /* 0x000002001e1e7824 */ /* 0x000fe200078e0206 */
[----:B------:R-:W-:-:S03]  /*0140*/  ISETP.LT.AND P2, PT, R25, 0x100, !P0 ;  /* 0x000001001900780c */ /* 0x000fc60004741270 */
[----:B--2---:R-:W-:-:S08]  /*0150*/  IMAD.WIDE R18, R30, 0x4, R26 ;  /* 0x000000041e127825 */ /* 0x004fd000078e021a */
[----:B------:R1:W2:Y:S01]  /*0160*/  @P3 LDG.E.EL.128 R8, desc[UR6][R18.64] ;  /* 0x0000000612083981 */ /* 0x0002a2000c2e1d00 */
[----:B------:R-:W-:Y:S01]  /*0170*/  IMAD R25, R25, 0x200, R6 ;  /* 0x0000020019197824 */ /* 0x000fe200078e0206 */
[----:B------:R-:W-:Y:S02]  /*0180*/  CS2R R14, SRZ ;  /* 0x00000000000e7805 */ /* 0x000fe4000001ff00 */
[----:B------:R-:W-:Y:S01]  /*0190*/  LOP3.LUT R7, R2, 0x8, R3, 0xfe, !PT ;  /* 0x0000000802077812 */ /* 0x000fe200078efe03 */
[----:B------:R-:W-:-:S03]  /*01a0*/  IMAD.WIDE R20, R25, 0x4, R26 ;  /* 0x0000000419147825 */ /* 0x000fc600078e021a */
[C---:B------:R-:W-:Y:S02]  /*01b0*/  ISETP.LT.AND P1, PT, R7.reuse, 0x100, !P0 ;  /* 0x000001000700780c */ /* 0x040fe40004721270 */
[----:B------:R3:W4:Y:S01]  /*01c0*/  @P2 LDG.E.EL.128 R12, desc[UR6][R20.64] ;  /* 0x00000006140c2981 */ /* 0x000722000c2e1d00 */
[----:B------:R-:W-:Y:S02]  /*01d0*/  LEA R7, R7, R6, 0x9 ;  /* 0x0000000607077211 */ /* 0x000fe400078e48ff */
[----:B------:R-:W-:Y:S02]  /*01e0*/  CS2R R16, SRZ ;  /* 0x0000000000107805 */ /* 0x000fe4000001ff00 */
[----:B-1----:R-:W-:Y:S02]  /*01f0*/  CS2R R18, SRZ ;  /* 0x0000000000127805 */ /* 0x002fe4000001ff00 */
[----:B------:R-:W-:Y:S01]  /*0200*/  LOP3.LUT R3, R2, 0xc, R3, 0xfe, !PT ;  /* 0x0000000c02037812 */ /* 0x000fe200078efe03 */
[----:B------:R-:W-:-:S03]  /*0210*/  IMAD.WIDE R28, R7, 0x4, R26 ;  /* 0x00000004071c7825 */ /* 0x000fc600078e021a */
[C---:B------:R-:W-:Y:S02]  /*0220*/  ISETP.LT.AND P0, PT, R3.reuse, 0x100, !P0 ;  /* 0x000001000300780c */ /* 0x040fe40004701270 */
[----:B------:R1:W5:Y:S01]  /*0230*/  @P1 LDG.E.EL.128 R16, desc[UR6][R28.64] ;  /* 0x000000061c101981 */ /* 0x000362000c2e1d00 */
[----:B------:R-:W-:Y:S01]  /*0240*/  IMAD R6, R3, 0x200, R6 ;  /* 0x0000020003067824 */ /* 0x000fe200078e0206 */
[----:B---3--:R-:W-:Y:S02]  /*0250*/  CS2R R20, SRZ ;  /* 0x0000000000147805 */ /* 0x008fe4000001ff00 */
[----:B------:R-:W-:Y:S01]  /*0260*/  CS2R R22, SRZ ;  /* 0x0000000000167805 */ /* 0x000fe2000001ff00 */
[----:B------:R-:W-:-:S06]  /*0270*/  IMAD.WIDE R26, R6, 0x4, R26 ;  /* 0x00000004061a7825 */ /* 0x000fcc00078e021a */
[----:B------:R3:W3:Y:S01]  /*0280*/  @P0 LDG.E.EL.128 R20, desc[UR6][R26.64] ;  /* 0x000000061a140981 */ /* 0x0006e2000c2e1d00 */
[----:B------:R-:W1:Y:S01]  /*0290*/  S2UR UR5, SR_CgaCtaId ;  /* 0x00000000000579c3 */ /* 0x000e620000008800 */
[----:B------:R-:W-:Y:S01]  /*02a0*/  SHF.R.U32.HI R24, RZ, 0x8, R5 ;  /* 0x00000008ff187819 */ /* 0x000fe20000011605 */
[----:B------:R-:W-:Y:S01]  /*02b0*/  UMOV UR4, 0x400 ;  /* 0x0000040000047882 */ /* 0x000fe20000000000 */
[----:B------:R-:W-:Y:S02]  /*02c0*/  LOP3.LUT R32, R5, 0x3fc, RZ, 0xc0, !PT ;  /* 0x000003fc05207812 */ /* 0x000fe400078ec0ff */
[----:B------:R-:W-:-:S04]  /*02d0*/  SGXT.U32 R24, R24, 0x2 ;  /* 0x000000021818781a */ /* 0x000fc80000000000 */
[----:B------:R-:W-:Y:S01]  /*02e0*/  LOP3.LUT R3, R24, 0x3fc, R5, 0xf8, !PT ;  /* 0x000003fc18037812 */ /* 0x000fe200078ef805 */
[----:B01----:R-:W-:-:S06]  /*02f0*/  UPRMT UR4, UR5, 0x654, UR4 ;  /* 0x0000065405047896 */ /* 0x003fcc0008000004 */
[----:B------:R-:W-:Y:S02]  /*0300*/  LEA R29, R24, UR4, 0x2 ;  /* 0x00000004181d7c11 */ /* 0x000fe4000f8e10ff */
[----:B------:R-:W-:Y:S02]  /*0310*/  LEA R3, R3, UR4, 0x2 ;  /* 0x0000000403037c11 */ /* 0x000fe4000f8e10ff */
[----:B------:R-:W-:Y:S01]  /*0320*/  LOP3.LUT R24, R0, 0xff, RZ, 0xc0, !PT ;  /* 0x000000ff00187812 */ /* 0x000fe200078ec0ff */
[----:B------:R-:W-:-:S03]  /*0330*/  IMAD R32, R32, 0x4, R29 ;  /* 0x0000000420207824 */ /* 0x000fc600078e021d */
[----:B------:R-:W-:Y:S01]  /*0340*/  LEA R24, R24, UR4, 0x2 ;  /* 0x0000000418187c11 */ /* 0x000fe2000f8e10ff */
[----:B------:R-:W-:Y:S01]  /*0350*/  HFMA2.MMA R39, -RZ, RZ, 0, 0 ;  /* 0x00000000ff277435 */ /* 0x000fe200000001ff */
[----:B--2---:R-:W-:Y:S04]  /*0360*/  STS [R3], R8 ;  /* 0x0000000803007388 */ /* 0x004fe80000000800 */
[----:B------:R0:W-:Y:S04]  /*0370*/  STS [R32+0x4], R9 ;  /* 0x0000040920007388 */ /* 0x0001e80000000800 */
[----:B------:R-:W-:Y:S04]  /*0380*/  STS [R32+0x8], R10 ;  /* 0x0000080a20007388 */ /* 0x000fe80000000800 */
[----:B------:R1:W-:Y:S01]  /*0390*/  STS [R32+0xc], R11 ;  /* 0x00000c0b20007388 */ /* 0x0003e20000000800 */
[----:B0-----:R-:W0:Y:S08]  /*03a0*/  LDC.64 R8, c[0x0][0x220] ;  /* 0x00008800ff087b82 */ /* 0x001e300000000a00 */
[----:B------:R-:W-:Y:S08]  /*03b0*/  BAR.SYNC.DEFER_BLOCKING 0x0 ;  /* 0x0000000000007b1d */ /* 0x000ff00000010000 */
[----:B-1----:R-:W1:Y:S01]  /*03c0*/  LDC.64 R10, c[0x0][0x228] ;  /* 0x00008a00ff0a7b82 */ /* 0x002e620000000a00 */
[----:B------:R-:W-:Y:S04]  /*03d0*/  LDS R28, [R24] ;  /* 0x00000000181c7984 */ /* 0x000fe80000000800 */
[----:B------:R-:W-:Y:S04]  /*03e0*/  LDS R29, [R24+0x404] ;  /* 0x00040400181d7984 */ /* 0x000fe80000000800 */
[----:B---3--:R-:W-:Y:S04]  /*03f0*/  LDS R26, [R24+0x808] ;  /* 0x00080800181a7984 */ /* 0x008fe80000000800 */
[----:B------:R-:W-:Y:S01]  /*0400*/  LDS R27, [R24+0xc0c] ;  /* 0x000c0c00181b7984 */ /* 0x000fe20000000800 */
[----:B------:R-:W-:Y:S06]  /*0410*/  BAR.SYNC.DEFER_BLOCKING 0x0 ;  /* 0x0000000000007b1d */ /* 0x000fec0000010000 */
[----:B----4-:R2:W-:Y:S04]  /*0420*/  STS [R3], R12 ;  /* 0x0000000c03007388 */ /* 0x0105e80000000800 */
[----:B------:R3:W-:Y:S04]  /*0430*/  STS [R32+0x4], R13 ;  /* 0x0000040d20007388 */ /* 0x0007e80000000800 */
[----:B------:R-:W-:Y:S01]  /*0440*/  STS [R32+0x8], R14 ;  /* 0x0000080e20007388 */ /* 0x000fe20000000800 */
[----:B--2---:R-:W-:-:S03]  /*0450*/  PRMT R12, R0, 0x6540, R4 ;  /* 0x00006540000c7816 */ /* 0x004fc60000000004 */
[----:B------:R-:W-:Y:S01]  /*0460*/  STS [R32+0xc], R15 ;  /* 0x00000c0f20007388 */ /* 0x000fe20000000800 */
[----:B------:R-:W-:Y:S01]  /*0470*/  BAR.SYNC.DEFER_BLOCKING 0x0 ;  /* 0x0000000000007b1d */ /* 0x000fe20000010000 */
[C---:B------:R-:W-:Y:S01]  /*0480*/  ISETP.GE.AND P4, PT, R12.reuse, 0x200, PT ;  /* 0x000002000c00780c */ /* 0x040fe20003f86270 */
[----:B---3--:R-:W-:Y:S02]  /*0490*/  IMAD.MOV.U32 R13, RZ, RZ, RZ ;  /* 0x000000ffff0d7224 */ /* 0x008fe400078e00ff */
[----:B0-----:R-:W-:Y:S02]  /*04a0*/  IMAD.WIDE R8, R12, 0x4, R8 ;  /* 0x000000040c087825 */ /* 0x001fe400078e0208 */
[----:B------:R-:W-:Y:S04]  /*04b0*/  LDS R33, [R24] ;  /* 0x0000000018217984 */ /* 0x000fe80000000800 */
[----:B------:R-:W-:Y:S04]  /*04c0*/  LDS R34, [R24+0x404] ;  /* 0x0004040018227984 */ /* 0x000fe80000000800 */
[----:B------:R-:W-:Y:S04]  /*04d0*/  LDS R35, [R24+0x808] ;  /* 0x0008080018237984 */ /* 0x000fe80000000800 */
[----:B------:R-:W-:Y:S01]  /*04e0*/  LDS R36, [R24+0xc0c] ;  /* 0x000c0c0018247984 */ /* 0x000fe20000000800 */
[----:B------:R-:W-:Y:S06]  /*04f0*/  BAR.SYNC.DEFER_BLOCKING 0x0 ;  /* 0x0000000000007b1d */ /* 0x000fec0000010000 */
[----:B-----5:R-:W-:Y:S04]  /*0500*/  STS [R3], R16 ;  /* 0x0000001003007388 */ /* 0x020fe80000000800 */
[----:B------:R-:W-:Y:S04]  /*0510*/  STS [R32+0x4], R17 ;  /* 0x0000041120007388 */ /* 0x000fe80000000800 */
[----:B------:R-:W-:Y:S04]  /*0520*/  STS [R32+0x8], R18 ;  /* 0x0000081220007388 */ /* 0x000fe80000000800 */
[----:B------:R-:W-:Y:S01]  /*0530*/  STS [R32+0xc], R19 ;  /* 0x00000c1320007388 */ /* 0x000fe20000000800 */
[----:B------:R-:W-:Y:S06]  /*0540*/  BAR.SYNC.DEFER_BLOCKING 0x0 ;  /* 0x0000000000007b1d */ /* 0x000fec0000010000 */
[----:B------:R-:W-:Y:S04]  /*0550*/  LDS R38, [R24] ;  /* 0x0000000018267984 */ /* 0x000fe80000000800 */
[----:B------:R-:W-:Y:S04]  /*0560*/  LDS R37, [R24+0x404] ;  /* 0x0004040018257984 */ /* 0x000fe80000000800 */
[----:B------:R-:W-:Y:S04]  /*0570*/  LDS R16, [R24+0x808] ;  /* 0x0008080018107984 */ /* 0x000fe80000000800 */
[----:B------:R-:W0:Y:S01]  /*0580*/  LDS R17, [R24+0xc0c] ;  /* 0x000c0c0018117984 */ /* 0x000e220000000800 */
[----:B------:R-:W-:Y:S06]  /*0590*/  BAR.SYNC.DEFER_BLOCKING 0x0 ;  /* 0x0000000000007b1d */ /* 0x000fec0000010000 */
[----:B------:R-:W-:Y:S04]  /*05a0*/  STS [R3], R20 ;  /* 0x0000001403007388 */ /* 0x000fe80000000800 */
[----:B------:R2:W-:Y:S04]  /*05b0*/  STS [R32+0x4], R21 ;  /* 0x0000041520007388 */ /* 0x0005e80000000800 */
[----:B------:R-:W-:Y:S04]  /*05c0*/  STS [R32+0x8], R22 ;  /* 0x0000081620007388 */ /* 0x000fe80000000800 */
[----:B------:R3:W-:Y:S01]  /*05d0*/  STS [R32+0xc], R23 ;  /* 0x00000c1720007388 */ /* 0x0007e20000000800 */
[----:B------:R-:W-:Y:S01]  /*05e0*/  IMAD.MOV.U32 R31, RZ, RZ, RZ ;  /* 0x000000ffff1f7224 */ /* 0x000fe200078e00ff */
[----:B--2---:R-:W2:Y:S08]  /*05f0*/  LDC.64 R20, c[0x0][0x238] ;  /* 0x00008e00ff147b82 */ /* 0x004eb00000000a00 */
[----:B------:R-:W-:Y:S06]  /*0600*/  BAR.SYNC.DEFER_BLOCKING 0x0 ;  /* 0x0000000000007b1d */ /* 0x000fec0000010000 */
[----:B------:R4:W5:Y:S01]  /*0610*/  @!P4 LDG.E.EL R13, desc[UR6][R8.64] ;  /* 0x00000006080dc981 */ /* 0x000962000c2e1900 */
[----:B---3--:R-:W-:-:S02]  /*0620*/  IMAD.MOV.U32 R32, RZ, RZ, RZ ;  /* 0x000000ffff207224 */ /* 0x008fc400078e00ff */
[C---:B-1----:R-:W-:Y:S01]  /*0630*/  IMAD.WIDE R10, R12.reuse, 0x4, R10 ;  /* 0x000000040c0a7825 */ /* 0x042fe200078e020a */
[----:B------:R-:W1:Y:S04]  /*0640*/  LDS R19, [R24] ;  /* 0x0000000018137984 */ /* 0x000e680000000800 */
[----:B------:R-:W3:Y:S01]  /*0650*/  @!P4 LDG.E.EL R31, desc[UR6][R10.64] ;  /* 0x000000060a1fc981 */ /* 0x000ee2000c2e1900 */
[----:B----4-:R-:W4:Y:S03]  /*0660*/  LDC.64 R8, c[0x0][0x218] ;  /* 0x00008600ff087b82 */ /* 0x010f260000000a00 */
[----:B------:R-:W0:Y:S04]  /*0670*/  LDS R18, [R24+0x404] ;  /* 0x0004040018127984 */ /* 0x000e280000000800 */
[----:B------:R-:W0:Y:S04]  /*0680*/  LDS R40, [R24+0x808] ;  /* 0x0008080018287984 */ /* 0x000e280000000800 */
[----:B------:R-:W0:Y:S01]  /*0690*/  LDS R41, [R24+0xc0c] ;  /* 0x000c0c0018297984 */ /* 0x000e220000000800 */
[----:B----4-:R-:W-:-:S02]  /*06a0*/  IMAD.WIDE R14, R12, 0x4, R8 ;  /* 0x000000040c0e7825 */ /* 0x010fc400078e0208 */
[----:B------:R-:W4:Y:S03]  /*06b0*/  LDC.64 R8, c[0x0][0x230] ;  /* 0x00008c00ff087b82 */ /* 0x000f260000000a00 */
[----:B------:R0:W3:Y:S01]  /*06c0*/  @!P4 LDG.E.EL R39, desc[UR6][R14.64] ;  /* 0x000000060e27c981 */ /* 0x0000e2000c2e1900 */
[----:B----4-:R-:W-:-:S05]  /*06d0*/  IMAD.WIDE R8, R12, 0x4, R8 ;  /* 0x000000040c087825 */ /* 0x010fca00078e0208 */
[----:B------:R4:W3:Y:S01]  /*06e0*/  @!P4 LDG.E.EL R32, desc[UR6][R8.64] ;  /* 0x000000060820c981 */ /* 0x0008e2000c2e1900 */
[----:B0-----:R-:W-:Y:S01]  /*06f0*/  IMAD.MOV.U32 R15, RZ, RZ, 0x3e800000 ;  /* 0x3e800000ff0f7424 */ /* 0x001fe200078e00ff */
[----:B------:R-:W-:Y:S02]  /*0700*/  CS2R R10, SRZ ;  /* 0x00000000000a7805 */ /* 0x000fe4000001ff00 */
[----:B----4-:R-:W-:Y:S01]  /*0710*/  CS2R R8, SRZ ;  /* 0x0000000000087805 */ /* 0x010fe2000001ff00 */
[----:B--2---:R-:W-:-:S04]  /*0720*/  IMAD.WIDE R44, R7, 0x4, R20 ;  /* 0x00000004072c7825 */ /* 0x004fc800078e0214 */
[----:B-----5:R-:W-:-:S04]  /*0730*/  FADD R13, R13, 9.9999997473787516356e-06 ;  /* 0x3727c5ac0d0d7421 */ /* 0x020fc80000000000 */
[----:B------:R-:W0:Y:S02]  /*0740*/  MUFU.SQRT R42, R13 ;  /* 0x0000000d002a7308 */ /* 0x000e240000002000 */
[C---:B0-----:R-:W-:Y:S02]  /*0750*/  FSETP.GT.AND P4, PT, R42.reuse, 8.50705917302346158658e+37, PT ;  /* 0x7e8000002a00780b */ /* 0x041fe40003f84000 */
[----:B------:R-:W-:-:S11]  /*0760*/  FSETP.GEU.AND P5, PT, R42, 1.175494350822287508e-38, PT ;  /* 0x008000002a00780b */ /* 0x000fd60003fae000 */
[----:B------:R-:W-:-:S04]  /*0770*/  @P4 FMUL R42, R42, 0.25 ;  /* 0x3e8000002a2a4820 */ /* 0x000fc80000400000 */
[----:B------:R-:W-:-:S04]  /*0780*/  @!P5 FMUL R42, R42, 16777216 ;  /* 0x4b8000002a2ad820 */ /* 0x000fc80000400000 */
[----:B------:R-:W0:Y:S01]  /*0790*/  MUFU.RCP R22, R42 ;  /* 0x0000002a00167308 */ /* 0x000e220000001000 */
[----:B------:R-:W-:Y:S01]  /*07a0*/  FSEL R15, R15, 1, P4 ;  /* 0x3f8000000f0f7808 */ /* 0x000fe20002000000 */
[----:B------:R-:W-:-:S04]  /*07b0*/  IMAD.WIDE R12, R30, 0x4, R20 ;  /* 0x000000041e0c7825 */ /* 0x000fc800078e0214 */
[----:B------:R-:W-:Y:S01]  /*07c0*/  @!P5 FMUL R15, R15, 16777216 ;  /* 0x4b8000000f0fd820 */ /* 0x000fe20000400000 */
[----:B------:R2:W4:Y:S01]  /*07d0*/  @P3 LDG.E.EL.128 R8, desc[UR6][R12.64] ;  /* 0x000000060c083981 */ /* 0x000522000c2e1d00 */
[--C-:B---3--:R-:W-:Y:S01]  /*07e0*/  FADD R23, R17, -R39.reuse ;  /* 0x8000002711177221 */ /* 0x108fe20000000000 */
[----:B------:R-:W-:Y:S01]  /*07f0*/  FADD R30, R16, -R39 ;  /* 0x80000027101e7221 */ /* 0x000fe20000000000 */
[----:B------:R-:W-:-:S04]  /*0800*/  IMAD.WIDE R16, R25, 0x4, R20 ;  /* 0x0000000419107825 */ /* 0x000fc800078e0214 */
[----:B0-----:R-:W-:Y:S01]  /*0810*/  FMUL R22, R22, R15 ;  /* 0x0000000f16167220 */ /* 0x001fe20000400000 */
[----:B------:R-:W-:Y:S02]  /*0820*/  CS2R R14, SRZ ;  /* 0x00000000000e7805 */ /* 0x000fe4000001ff00 */
[----:B--2---:R-:W-:Y:S01]  /*0830*/  MOV R12, RZ ;  /* 0x000000ff000c7202 */ /* 0x004fe20000000f00 */
[----:B------:R-:W-:Y:S02]  /*0840*/  IMAD.MOV.U32 R13, RZ, RZ, RZ ;  /* 0x000000ffff0d7224 */ /* 0x000fe400078e00ff */
[--C-:B-1----:R-:W-:Y:S01]  /*0850*/  FADD R25, R19, -R39.reuse ;  /* 0x8000002713197221 */ /* 0x102fe20000000000 */
[--C-:B------:R-:W-:Y:S01]  /*0860*/  FADD R42, R18, -R39.reuse ;  /* 0x80000027122a7221 */ /* 0x100fe20000000000 */
[----:B------:R-:W-:Y:S02]  /*0870*/  CS2R R18, SRZ ;  /* 0x0000000000127805 */ /* 0x000fe4000001ff00 */
[----:B------:R0:W2:Y:S01]  /*0880*/  @P2 LDG.E.EL.128 R12, desc[UR6][R16.64] ;  /* 0x00000006100c2981 */ /* 0x0000a2000c2e1d00 */
[--C-:B------:R-:W-:Y:S01]  /*0890*/  FADD R37, R37, -R39.reuse ;  /* 0x8000002725257221 */ /* 0x100fe20000000000 */
[--C-:B------:R-:W-:Y:S01]  /*08a0*/  FADD R38, R38, -R39.reuse ;  /* 0x8000002726267221 */ /* 0x100fe20000000000 */
[--C-:B------:R-:W-:Y:S01]  /*08b0*/  FADD R36, R36, -R39.reuse ;  /* 0x8000002724247221 */ /* 0x100fe20000000000 */
[--C-:B------:R-:W-:Y:S01]  /*08c0*/  FADD R35, R35, -R39.reuse ;  /* 0x8000002723237221 */ /* 0x100fe20000000000 */
[--C-:B------:R-:W-:Y:S01]  /*08d0*/  FADD R34, R34, -R39.reuse ;  /* 0x8000002722227221 */ /* 0x100fe20000000000 */
[--C-:B------:R-:W-:Y:S01]  /*08e0*/  FADD R33, R33, -R39.reuse ;  /* 0x8000002721217221 */ /* 0x100fe20000000000 */
[--C-:B------:R-:W-:Y:S01]  /*08f0*/  FADD R27, R27, -R39.reuse ;  /* 0x800000271b1b7221 */ /* 0x100fe20000000000 */
[----:B0-----:R-:W-:Y:S01]  /*0900*/  CS2R R16, SRZ ;  /* 0x0000000000107805 */ /* 0x001fe2000001ff00 */
[--C-:B------:R-:W-:Y:S01]  /*0910*/  FADD R26, R26, -R39.reuse ;  /* 0x800000271a1a7221 */ /* 0x100fe20000000000 */
[--C-:B------:R-:W-:Y:S01]  /*0920*/  FADD R29, R29, -R39.reuse ;  /* 0x800000271d1d7221 */ /* 0x100fe20000000000 */
[--C-:B------:R-:W-:Y:S01]  /*0930*/  FADD R28, R28, -R39.reuse ;  /* 0x800000271c1c7221 */ /* 0x100fe20000000000 */
[--C-:B------:R-:W-:Y:S01]  /*0940*/  FADD R40, R40, -R39.reuse ;  /* 0x8000002728287221 */ /* 0x100fe20000000000 */
[----:B------:R-:W-:Y:S01]  /*0950*/  FADD R41, R41, -R39 ;  /* 0x8000002729297221 */ /* 0x000fe20000000000 */
[----:B------:R0:W3:Y:S01]  /*0960*/  @P1 LDG.E.EL.128 R16, desc[UR6][R44.64] ;  /* 0x000000062c101981 */ /* 0x0000e2000c2e1d00 */
[-C--:B------:R-:W-:Y:S01]  /*0970*/  FMUL R29, R29, R22.reuse ;  /* 0x000000161d1d7220 */ /* 0x080fe20000400000 */
        /* <DEDUP_REMOVED lines=14> */
[----:B------:R-:W-:Y:S01]  /*0a60*/  FMUL R41, R41, R22 ;  /* 0x0000001629297220 */ /* 0x000fe20000400000 */
[----:B0-----:R-:W-:Y:S01]  /*0a70*/  IMAD.WIDE R44, R6, 0x4, R20 ;  /* 0x00000004062c7825 */ /* 0x001fe200078e0214 */
[----:B------:R-:W-:-:S02]  /*0a80*/  CS2R R20, SRZ ;  /* 0x0000000000147805 */ /* 0x000fc4000001ff00 */
[----:B------:R-:W-:-:S06]  /*0a90*/  CS2R R22, SRZ ;  /* 0x0000000000167805 */ /* 0x000fcc000001ff00 */
[----:B------:R0:W5:Y:S01]  /*0aa0*/  @P0 LDG.E.EL.128 R20, desc[UR6][R44.64] ;  /* 0x000000062c140981 */ /* 0x000162000c2e1d00 */
[----:B------:R-:W-:Y:S01]  /*0ab0*/  BAR.SYNC.DEFER_BLOCKING 0x0 ;  /* 0x0000000000007b1d */ /* 0x000fe20000010000 */
[-CC-:B------:R-:W-:Y:S01]  /*0ac0*/  FFMA R39, R28, R31.reuse, R32.reuse ;  /* 0x0000001f1c277223 */ /* 0x180fe20000000020 */
[-CC-:B------:R-:W-:Y:S01]  /*0ad0*/  FFMA R29, R29, R31.reuse, R32.reuse ;  /* 0x0000001f1d1d7223 */ /* 0x180fe20000000020 */
[-CC-:B------:R-:W-:Y:S01]  /*0ae0*/  FFMA R43, R26, R31.reuse, R32.reuse ;  /* 0x0000001f1a2b7223 */ /* 0x180fe20000000020 */
[-CC-:B------:R-:W-:Y:S02]  /*0af0*/  FFMA R27, R27, R31.reuse, R32.reuse ;  /* 0x0000001f1b1b7223 */ /* 0x180fe40000000020 */
[----:B------:R-:W-:Y:S04]  /*0b00*/  STS [R24], R39 ;  /* 0x0000002718007388 */ /* 0x000fe80000000800 */
[----:B------:R-:W-:Y:S04]  /*0b10*/  STS [R24+0x404], R29 ;  /* 0x0004041d18007388 */ /* 0x000fe80000000800 */
[----:B------:R-:W-:Y:S04]  /*0b20*/  STS [R24+0x808], R43 ;  /* 0x0008082b18007388 */ /* 0x000fe80000000800 */
[----:B------:R-:W-:Y:S01]  /*0b30*/  STS [R24+0xc0c], R27 ;  /* 0x000c0c1b18007388 */ /* 0x000fe20000000800 */
[----:B------:R-:W-:Y:S01]  /*0b40*/  BAR.SYNC.DEFER_BLOCKING 0x0 ;  /* 0x0000000000007b1d */ /* 0x000fe20000010000 */
[-CC-:B------:R-:W-:Y:S01]  /*0b50*/  FFMA R33, R33, R31.reuse, R32.reuse ;  /* 0x0000001f21217223 */ /* 0x180fe20000000020 */
[-CC-:B------:R-:W-:Y:S01]  /*0b60*/  FFMA R34, R34, R31.reuse, R32.reuse ;  /* 0x0000001f22227223 */ /* 0x180fe20000000020 */
[-CC-:B------:R-:W-:Y:S01]  /*0b70*/  FFMA R35, R35, R31.reuse, R32.reuse ;  /* 0x0000001f23237223 */ /* 0x180fe20000000020 */
[-CC-:B------:R-:W-:Y:S01]  /*0b80*/  FFMA R36, R36, R31.reuse, R32.reuse ;  /* 0x0000001f24247223 */ /* 0x180fe20000000020 */
[-CC-:B------:R-:W-:Y:S01]  /*0b90*/  FFMA R38, R38, R31.reuse, R32.reuse ;  /* 0x0000001f26267223 */ /* 0x180fe20000000020 */
[-CC-:B------:R-:W-:Y:S01]  /*0ba0*/  FFMA R37, R37, R31.reuse, R32.reuse ;  /* 0x0000001f25257223 */ /* 0x180fe20000000020 */
[-CC-:B0-----:R-:W-:Y:S01]  /*0bb0*/  FFMA R45, R30, R31.reuse, R32.reuse ;  /* 0x0000001f1e2d7223 */ /* 0x181fe20000000020 */
[-CC-:B------:R-:W-:Y:S01]  /*0bc0*/  FFMA R7, R7, R31.reuse, R32.reuse ;  /* 0x0000001f07077223 */ /* 0x180fe20000000020 */
[-CC-:B------:R-:W-:Y:S01]  /*0bd0*/  FFMA R25, R25, R31.reuse, R32.reuse ;  /* 0x0000001f19197223 */ /* 0x180fe20000000020 */
[-CC-:B------:R-:W-:Y:S01]  /*0be0*/  FFMA R42, R42, R31.reuse, R32.reuse ;  /* 0x0000001f2a2a7223 */ /* 0x180fe20000000020 */
[-CC-:B------:R-:W-:Y:S01]  /*0bf0*/  FFMA R40, R40, R31.reuse, R32.reuse ;  /* 0x0000001f28287223 */ /* 0x180fe20000000020 */
[----:B------:R-:W-:Y:S01]  /*0c00*/  FFMA R41, R41, R31, R32 ;  /* 0x0000001f29297223 */ /* 0x000fe20000000020 */
[----:B------:R-:W-:Y:S04]  /*0c10*/  LDS R26, [R3+0xc] ;  /* 0x00000c00031a7984 */ /* 0x000fe80000000800 */
[----:B------:R-:W-:Y:S04]  /*0c20*/  LDS R30, [R3+0x8] ;  /* 0x00000800031e7984 */ /* 0x000fe80000000800 */
[----:B------:R-:W-:Y:S04]  /*0c30*/  LDS R28, [R3+0x4] ;  /* 0x00000400031c7984 */ /* 0x000fe80000000800 */
[----:B------:R-:W4:Y:S01]  /*0c40*/  LDS R31, [R3] ;  /* 0x00000000031f7984 */ /* 0x000f220000000800 */
[----:B------:R-:W-:Y:S06]  /*0c50*/  BAR.SYNC.DEFER_BLOCKING 0x0 ;  /* 0x0000000000007b1d */ /* 0x000fec0000010000 */
[----:B------:R-:W-:Y:S04]  /*0c60*/  STS [R24], R33 ;  /* 0x0000002118007388 */ /* 0x000fe80000000800 */
[----:B------:R-:W-:Y:S04]  /*0c70*/  STS [R24+0x404], R34 ;  /* 0x0004042218007388 */ /* 0x000fe80000000800 */
[----:B------:R-:W-:Y:S04]  /*0c80*/  STS [R24+0x808], R35 ;  /* 0x0008082318007388 */ /* 0x000fe80000000800 */
[----:B------:R-:W-:Y:S01]  /*0c90*/  STS [R24+0xc0c], R36 ;  /* 0x000c0c2418007388 */ /* 0x000fe20000000800 */
[----:B------:R-:W-:Y:S06]  /*0ca0*/  BAR.SYNC.DEFER_BLOCKING 0x0 ;  /* 0x0000000000007b1d */ /* 0x000fec0000010000 */
[----:B------:R-:W-:Y:S04]  /*0cb0*/  LDS R44, [R3+0xc] ;  /* 0x00000c00032c7984 */ /* 0x000fe80000000800 */
[----:B------:R-:W-:Y:S04]  /*0cc0*/  LDS R29, [R3+0x8] ;  /* 0x00000800031d7984 */ /* 0x000fe80000000800 */
[----:B------:R-:W-:Y:S04]  /*0cd0*/  LDS R32, [R3+0x4] ;  /* 0x0000040003207984 */ /* 0x000fe80000000800 */
[----:B------:R-:W2:Y:S01]  /*0ce0*/  LDS R27, [R3] ;  /* 0x00000000031b7984 */ /* 0x000ea20000000800 */
[----:B------:R-:W-:Y:S06]  /*0cf0*/  BAR.SYNC.DEFER_BLOCKING 0x0 ;  /* 0x0000000000007b1d */ /* 0x000fec0000010000 */
[----:B------:R-:W-:Y:S04]  /*0d00*/  STS [R24], R38 ;  /* 0x0000002618007388 */ /* 0x000fe80000000800 */
[----:B------:R0:W-:Y:S04]  /*0d10*/  STS [R24+0x404], R37 ;  /* 0x0004042518007388 */ /* 0x0001e80000000800 */
[----:B------:R-:W-:Y:S04]  /*0d20*/  STS [R24+0x808], R45 ;  /* 0x0008082d18007388 */ /* 0x000fe80000000800 */
[----:B------:R-:W-:Y:S01]  /*0d30*/  STS [R24+0xc0c], R7 ;  /* 0x000c0c0718007388 */ /* 0x000fe20000000800 */
[----:B------:R-:W-:Y:S06]  /*0d40*/  BAR.SYNC.DEFER_BLOCKING 0x0 ;  /* 0x0000000000007b1d */ /* 0x000fec0000010000 */
[----:B------:R-:W0:Y:S01]  /*0d50*/  S2R R6, SR_TID.X ;  /* 0x0000000000067919 */ /* 0x000e220000002100 */
[----:B------:R-:W-:Y:S04]  /*0d60*/  LDS R36, [R3+0xc] ;  /* 0x00000c0003247984 */ /* 0x000fe80000000800 */
[----:B------:R-:W-:Y:S04]  /*0d70*/  LDS R35, [R3+0x8] ;  /* 0x0000080003237984 */ /* 0x000fe80000000800 */
[----:B------:R-:W-:Y:S04]  /*0d80*/  LDS R34, [R3+0x4] ;  /* 0x0000040003227984 */ /* 0x000fe80000000800 */
[----:B------:R-:W3:Y:S01]  /*0d90*/  LDS R33, [R3] ;  /* 0x0000000003217984 */ /* 0x000ee20000000800 */
[----:B------:R-:W-:Y:S01]  /*0da0*/  BAR.SYNC.DEFER_BLOCKING 0x0 ;  /* 0x0000000000007b1d */ /* 0x000fe20000010000 */
[----:B0-----:R-:W-:Y:S01]  /*0db0*/  IMAD.SHL.U32 R37, R6, 0x40, RZ ;  /* 0x0000004006257824 */ /* 0x001fe200078e00ff */
[----:B------:R-:W-:-:S04]  /*0dc0*/  SHF.R.U32.HI R39, RZ, 0x6, R6 ;  /* 0x00000006ff277819 */ /* 0x000fc80000011606 */
[----:B------:R-:W-:Y:S04]  /*0dd0*/  STS [R24], R25 ;  /* 0x0000001918007388 */ /* 0x000fe80000000800 */
[----:B------:R0:W-:Y:S04]  /*0de0*/  STS [R24+0x404], R42 ;  /* 0x0004042a18007388 */ /* 0x0001e80000000800 */
[----:B------:R-:W-:Y:S04]  /*0df0*/  STS [R24+0x808], R40 ;  /* 0x0008082818007388 */ /* 0x000fe80000000800 */
[----:B------:R-:W-:Y:S01]  /*0e00*/  STS [R24+0xc0c], R41 ;  /* 0x000c0c2918007388 */ /* 0x000fe20000000800 */
[----:B------:R-:W-:Y:S01]  /*0e10*/  BAR.SYNC.DEFER_BLOCKING 0x0 ;  /* 0x0000000000007b1d */ /* 0x000fe20000010000 */
[----:B------:R-:W-:-:S02]  /*0e20*/  LOP3.LUT R38, R37, 0xfc0, RZ, 0xc0, !PT ;  /* 0x00000fc025267812 */ /* 0x000fc400078ec0ff */
[----:B------:R-:W-:-:S03]  /*0e30*/  SGXT.U32 R39, R39, 0x2 ;  /* 0x000000022727781a */ /* 0x000fc60000000000 */
[C---:B0-----:R-:W-:Y:S01]  /*0e40*/  VIADD R42, R38.reuse, UR4 ;  /* 0x00000004262a7c36 */ /* 0x041fe20008000000 */
[----:B------:R-:W-:Y:S01]  /*0e50*/  LOP3.LUT R39, R38, R39, RZ, 0xfc, !PT ;  /* 0x0000002726277212 */ /* 0x000fe200078efcff */
[----:B------:R-:W5:Y:S04]  /*0e60*/  LDS R25, [R3] ;  /* 0x0000000003197984 */ /* 0x000f680000000800 */
[----:B------:R-:W0:Y:S04]  /*0e70*/  LDS R37, [R3+0x8] ;  /* 0x0000080003257984 */ /* 0x000e280000000800 */
[----:B------:R-:W1:Y:S04]  /*0e80*/  LDS R7, [R3+0x4] ;  /* 0x0000040003077984 */ /* 0x000e680000000800 */
[----:B------:R-:W0:Y:S01]  /*0e90*/  LDS R38, [R3+0xc] ;  /* 0x00000c0003267984 */ /* 0x000e220000000800 */
[C---:B----4-:R-:W-:Y:S01]  /*0ea0*/  FSETP.GEU.AND P6, PT, R31.reuse, -R8, PT ;  /* 0x800000081f00720b */ /* 0x050fe20003fce000 */
[----:B------:R-:W-:-:S05]  /*0eb0*/  FADD R8, R31, R8 ;  /* 0x000000081f087221 */ /* 0x000fca0000000000 */
[----:B------:R-:W-:Y:S02]  /*0ec0*/  FSEL R8, R8, RZ, P6 ;  /* 0x000000ff08087208 */ /* 0x000fe40003000000 */
[C---:B--2---:R-:W-:Y:S01]  /*0ed0*/  FSETP.GEU.AND P6, PT, R27.reuse, -R12, PT ;  /* 0x8000000c1b00720b */ /* 0x044fe20003fce000 */
[----:B------:R-:W-:-:S05]  /*0ee0*/  FADD R12, R27, R12 ;  /* 0x0000000c1b0c7221 */ /* 0x000fca0000000000 */
[----:B------:R-:W-:Y:S02]  /*0ef0*/  FSEL R12, R12, RZ, P6 ;  /* 0x000000ff0c0c7208 */ /* 0x000fe40003000000 */
[C---:B---3--:R-:W-:Y:S01]  /*0f00*/  FSETP.GEU.AND P6, PT, R33.reuse, -R16, PT ;  /* 0x800000102100720b */ /* 0x048fe20003fce000 */
[----:B------:R-:W-:Y:S01]  /*0f10*/  FADD R16, R33, R16 ;  /* 0x0000001021107221 */ /* 0x000fe20000000000 */
[C---:B------:R-:W-:Y:S01]  /*0f20*/  FSETP.GEU.AND P5, PT, R26.reuse, -R11, PT ;  /* 0x8000000b1a00720b */ /* 0x040fe20003fae000 */
        /* <DEDUP_REMOVED lines=11> */
[----:B------:R-:W-:-:S02]  /*0fe0*/  FSEL R16, R16, RZ, P6 ;  /* 0x000000ff10107208 */ /* 0x000fc40003000000 */
[C---:B-----5:R-:W-:Y:S01]  /*0ff0*/  FSETP.GEU.AND P6, PT, R25.reuse, -R20, PT ;  /* 0x800000141900720b */ /* 0x060fe20003fce000 */
[----:B------:R-:W-:Y:S01]  /*1000*/  FADD R20, R25, R20 ;  /* 0x0000001419147221 */ /* 0x000fe20000000000 */
[----:B------:R-:W-:Y:S02]  /*1010*/  LOP3.LUT R2, R2, 0xc, R5, 0xf8, !PT ;  /* 0x0000000c02027812 */ /* 0x000fe400078ef805 */
[----:B------:R-:W-:Y:S02]  /*1020*/  FSEL R24, R9, RZ, P3 ;  /* 0x000000ff09187208 */ /* 0x000fe40001800000 */
[----:B------:R-:W-:Y:S02]  /*1030*/  FSEL R10, R10, RZ, P4 ;  /* 0x000000ff0a0a7208 */ /* 0x000fe40002000000 */
[----:B------:R-:W-:Y:S02]  /*1040*/  FSEL R26, R11, RZ, P5 ;  /* 0x000000ff0b1a7208 */ /* 0x000fe40002800000 */
[----:B------:R-:W-:-:S02]  /*1050*/  FSEL R28, R13, RZ, P0 ;  /* 0x000000ff0d1c7208 */ /* 0x000fc40000000000 */
[----:B------:R-:W-:Y:S02]  /*1060*/  FSEL R14, R14, RZ, P1 ;  /* 0x000000ff0e0e7208 */ /* 0x000fe40000800000 */
[----:B------:R-:W-:Y:S02]  /*1070*/  FSEL R30, R15, RZ, P2 ;  /* 0x000000ff0f1e7208 */ /* 0x000fe40001000000 */
[----:B------:R-:W-:Y:S01]  /*1080*/  LEA R5, R39, R42, 0x2 ;  /* 0x0000002a27057211 */ /* 0x000fe200078e10ff */
[----:B------:R-:W-:Y:S01]  /*1090*/  BAR.SYNC.DEFER_BLOCKING 0x0 ;  /* 0x0000000000007b1d */ /* 0x000fe20000010000 */
[C---:B------:R-:W-:Y:S01]  /*10a0*/  FSETP.GEU.AND P3, PT, R36.reuse, -R19, PT ;  /* 0x800000132400720b */ /* 0x040fe20003f6e000 */
[----:B------:R-:W-:Y:S01]  /*10b0*/  FADD R19, R36, R19 ;  /* 0x0000001324137221 */ /* 0x000fe20000000000 */
[C---:B------:R-:W-:Y:S01]  /*10c0*/  FSETP.GEU.AND P4, PT, R35.reuse, -R18, PT ;  /* 0x800000122300720b */ /* 0x040fe20003f8e000 */
[----:B------:R-:W-:Y:S01]  /*10d0*/  FADD R18, R35, R18 ;  /* 0x0000001223127221 */ /* 0x000fe20000000000 */
[C---:B------:R-:W-:Y:S01]  /*10e0*/  FSETP.GEU.AND P5, PT, R34.reuse, -R17, PT ;  /* 0x800000112200720b */ /* 0x040fe20003fae000 */
[----:B------:R-:W-:Y:S01]  /*10f0*/  FADD R17, R34, R17 ;  /* 0x0000001122117221 */ /* 0x000fe20000000000 */
[C---:B0-----:R-:W-:Y:S01]  /*1100*/  FSETP.GEU.AND P0, PT, R37.reuse, -R22, PT ;  /* 0x800000162500720b */ /* 0x041fe20003f0e000 */
[----:B------:R-:W-:Y:S01]  /*1110*/  FADD R22, R37, R22 ;  /* 0x0000001625167221 */ /* 0x000fe20000000000 */
[C---:B-1----:R-:W-:Y:S01]  /*1120*/  FSETP.GEU.AND P1, PT, R7.reuse, -R21, PT ;  /* 0x800000150700720b */ /* 0x042fe20003f2e000 */
[----:B------:R-:W-:Y:S01]  /*1130*/  FADD R7, R7, R21 ;  /* 0x0000001507077221 */ /* 0x000fe20000000000 */
[C---:B------:R-:W-:Y:S01]  /*1140*/  FSETP.GEU.AND P2, PT, R38.reuse, -R23, PT ;  /* 0x800000172600720b */ /* 0x040fe20003f4e000 */
[----:B------:R-:W-:Y:S01]  /*1150*/  FADD R23, R38, R23 ;  /* 0x0000001726177221 */ /* 0x000fe20000000000 */
[----:B------:R-:W-:-:S02]  /*1160*/  FSEL R20, R20, RZ, P6 ;  /* 0x000000ff14147208 */ /* 0x000fc40003000000 */
[----:B------:R-:W-:Y:S02]  /*1170*/  FSEL R32, R17, RZ, P5 ;  /* 0x000000ff11207208 */ /* 0x000fe40002800000 */
[----:B------:R-:W-:Y:S02]  /*1180*/  FSEL R18, R18, RZ, P4 ;  /* 0x000000ff12127208 */ /* 0x000fe40002000000 */
[----:B------:R-:W-:Y:S01]  /*1190*/  FSEL R22, R22, RZ, P0 ;  /* 0x000000ff16167208 */ /* 0x000fe20000000000 */
[----:B------:R-:W-:Y:S01]  /*11a0*/  IMAD.SHL.U32 R3, R6, 0x4, RZ ;  /* 0x0000000406037824 */ /* 0x000fe200078e00ff */
[----:B------:R0:W-:Y:S04]  /*11b0*/  STS [R5], R8 ;  /* 0x0000000805007388 */ /* 0x0001e80000000800 */
[----:B------:R1:W-:Y:S04]  /*11c0*/  STS [R5+0xa0], R10 ;  /* 0x0000a00a05007388 */ /* 0x0003e80000000800 */
[----:B------:R2:W-:Y:S01]  /*11d0*/  STS [R5+0x30], R20 ;  /* 0x0000301405007388 */ /* 0x0005e20000000800 */
[----:B0-----:R-:W-:-:S02]  /*11e0*/  FSEL R8, R19, RZ, P3 ;  /* 0x000000ff13087208 */ /* 0x001fc40001800000 */
[----:B-1----:R-:W-:Y:S02]  /*11f0*/  FSEL R10, R7, RZ, P1 ;  /* 0x000000ff070a7208 */ /* 0x002fe40000800000 */
[----:B--2---:R-:W-:Y:S01]  /*1200*/  FSEL R20, R23, RZ, P2 ;  /* 0x000000ff17147208 */ /* 0x004fe20001000000 */
[----:B------:R-:W-:Y:S01]  /*1210*/  STS [R5+0x50], R24 ;  /* 0x0000501805007388 */ /* 0x000fe20000000800 */
[----:B------:R-:W-:-:S03]  /*1220*/  LOP3.LUT R3, R3, 0x3fc, RZ, 0xc0, !PT ;  /* 0x000003fc03037812 */ /* 0x000fc600078ec0ff */
[----:B------:R-:W-:Y:S04]  /*1230*/  STS [R5+0xf0], R26 ;  /* 0x0000f01a05007388 */ /* 0x000fe80000000800 */
[----:B------:R0:W-:Y:S04]  /*1240*/  STS [R5+0x10], R12 ;  /* 0x0000100c05007388 */ /* 0x0001e80000000800 */
[----:B------:R-:W-:Y:S04]  /*1250*/  STS [R5+0x60], R28 ;  /* 0x0000601c05007388 */ /* 0x000fe80000000800 */
[----:B------:R-:W-:Y:S04]  /*1260*/  STS [R5+0xb0], R14 ;  /* 0x0000b00e05007388 */ /* 0x000fe80000000800 */
[----:B------:R-:W-:Y:S04]  /*1270*/  STS [R5+0x100], R30 ;  /* 0x0001001e05007388 */ /* 0x000fe80000000800 */
[----:B------:R-:W-:Y:S04]  /*1280*/  STS [R5+0x20], R16 ;  /* 0x0000201005007388 */ /* 0x000fe80000000800 */
[----:B------:R-:W-:Y:S04]  /*1290*/  STS [R5+0x70], R32 ;  /* 0x0000702005007388 */ /* 0x000fe80000000800 */
[----:B------:R-:W-:Y:S04]  /*12a0*/  STS [R5+0xc0], R18 ;  /* 0x0000c01205007388 */ /* 0x000fe80000000800 */
[----:B------:R1:W-:Y:S04]  /*12b0*/  STS [R5+0x110], R8 ;  /* 0x0001100805007388 */ /* 0x0003e80000000800 */
[----:B------:R-:W-:Y:S04]  /*12c0*/  STS [R5+0x80], R10 ;  /* 0x0000800a05007388 */ /* 0x000fe80000000800 */
[----:B------:R-:W-:Y:S04]  /*12d0*/  STS [R5+0xd0], R22 ;  /* 0x0000d01605007388 */ /* 0x000fe80000000800 */
[----:B------:R2:W-:Y:S01]  /*12e0*/  STS [R5+0x120], R20 ;  /* 0x0001201405007388 */ /* 0x0005e20000000800 */
[----:B------:R-:W-:-:S02]  /*12f0*/  LOP3.LUT R7, R3, 0x400, RZ, 0xfc, !PT ;  /* 0x0000040003077812 */ /* 0x000fc400078efcff */
[----:B------:R-:W-:Y:S02]  /*1300*/  LOP3.LUT R9, R3, 0x800, RZ, 0xfc, !PT ;  /* 0x0000080003097812 */ /* 0x000fe400078efcff */
[----:B------:R-:W-:Y:S02]  /*1310*/  LOP3.LUT R6, R6, 0xfc, RZ, 0xc0, !PT ;  /* 0x000000fc06067812 */ /* 0x000fe400078ec0ff */
[----:B------:R-:W-:Y:S02]  /*1320*/  LOP3.LUT R7, R7, 0x7f0, RZ, 0xc0, !PT ;  /* 0x000007f007077812 */ /* 0x000fe400078ec0ff */
[----:B------:R-:W-:Y:S02]  /*1330*/  LOP3.LUT R9, R9, 0xbf0, RZ, 0xc0, !PT ;  /* 0x00000bf009097812 */ /* 0x000fe400078ec0ff */
[----:B------:R-:W-:Y:S01]  /*1340*/  LEA R6, R6, UR4, 0x2 ;  /* 0x0000000406067c11 */ /* 0x000fe2000f8e10ff */
[----:B0-----:R-:W-:Y:S02]  /*1350*/  VIADD R12, R7, UR4 ;  /* 0x00000004070c7c36 */ /* 0x001fe40008000000 */
[----:B-1----:R-:W-:Y:S01]  /*1360*/  VIADD R8, R9, UR4 ;  /* 0x0000000409087c36 */ /* 0x002fe20008000000 */
[C---:B------:R-:W-:Y:S01]  /*1370*/  LEA R16, R3.reuse, R6, 0x2 ;  /* 0x0000000603107211 */ /* 0x040fe200078e10ff */
[----:B------:R-:W-:Y:S01]  /*1380*/  BAR.SYNC.DEFER_BLOCKING 0x0 ;  /* 0x0000000000007b1d */ /* 0x000fe20000010000 */
[----:B------:R-:W-:-:S02]  /*1390*/  IMAD R12, R3, 0x4, R12 ;  /* 0x00000004030c7824 */ /* 0x000fc400078e020c */
[----:B------:R-:W-:Y:S01]  /*13a0*/  IMAD R8, R3, 0x4, R8 ;  /* 0x0000000403087824 */ /* 0x000fe200078e0208 */
[----:B------:R-:W-:Y:S02]  /*13b0*/  SHF.R.S32.HI R7, RZ, 0x1f, R2 ;  /* 0x0000001fff077819 */ /* 0x000fe40000011402 */
[----:B------:R-:W-:Y:S02]  /*13c0*/  SHF.R.U32.HI R21, RZ, 0x2, R0 ;  /* 0x00000002ff157819 */ /* 0x000fe40000011600 */
[----:B------:R-:W-:Y:S02]  /*13d0*/  LEA.HI R23, R7, R2, RZ, 0x6 ;  /* 0x0000000207177211 */ /* 0x000fe400078f30ff */
[----:B------:R-:W0:Y:S01]  /*13e0*/  LDC.64 R6, c[0x0][0x240] ;  /* 0x00009000ff067b82 */ /* 0x000e220000000a00 */
[----:B------:R-:W1:Y:S04]  /*13f0*/  LDS.128 R16, [R16] ;  /* 0x0000000010107984 */ /* 0x000e680000000c00 */
[----:B------:R-:W3:Y:S04]  /*1400*/  LDS.128 R12, [R12+0x1000] ;  /* 0x001000000c0c7984 */ /* 0x000ee80000000c00 */
[----:B------:R-:W4:Y:S01]  /*1410*/  LDS.128 R8, [R8+0x2000] ;  /* 0x0020000008087984 */ /* 0x000f220000000c00 */
[----:B------:R-:W-:Y:S01]  /*1420*/  IMAD.SHL.U32 R0, R23, 0x200, RZ ;  /* 0x0000020017007824 */ /* 0x000fe200078e00ff */
[----:B------:R-:W-:-:S02]  /*1430*/  SGXT.U32 R21, R21, 0x6 ;  /* 0x000000061515781a */ /* 0x000fc40000000000 */
[----:B------:R-:W-:Y:S02]  /*1440*/  LOP3.LUT R25, R23, 0xffffffc0, RZ, 0xc0, !PT ;  /* 0xffffffc017197812 */ /* 0x000fe400078ec0ff */
[----:B--2---:R-:W-:Y:S02]  /*1450*/  LOP3.LUT R5, R0, 0xffff8000, RZ, 0xc0, !PT ;  /* 0xffff800000057812 */ /* 0x004fe400078ec0ff */
[----:B------:R-:W-:Y:S02]  /*1460*/  PRMT R21, R21, 0x6540, R4 ;  /* 0x0000654015157816 */ /* 0x000fe40000000004 */
[----:B------:R-:W-:Y:S02]  /*1470*/  LOP3.LUT R0, R3, 0xc00, RZ, 0xfc, !PT ;  /* 0x00000c0003007812 */ /* 0x000fe400078efcff */
[----:B------:R-:W-:Y:S02]  /*1480*/  ISETP.GE.AND P0, PT, R2, 0x100, PT ;  /* 0x000001000200780c */ /* 0x000fe40003f06270 */
[----:B------:R-:W-:-:S02]  /*1490*/  IADD3 R25, R5, R2, -R25 ;  /* 0x0000000205197210 */ /* 0x000fc40007ffe819 */
[C---:B------:R-:W-:Y:S02]  /*14a0*/  LOP3.LUT R4, R21.reuse, 0x40, RZ, 0xfc, !PT ;  /* 0x0000004015047812 */ /* 0x040fe400078efcff */
[C---:B------:R-:W-:Y:S02]  /*14b0*/  LOP3.LUT R2, R21.reuse, 0x80, RZ, 0xfc, !PT ;  /* 0x0000008015027812 */ /* 0x040fe400078efcff */
[----:B------:R-:W-:Y:S02]  /*14c0*/  LOP3.LUT R20, R0, 0xff0, RZ, 0xc0, !PT ;  /* 0x00000ff000147812 */ /* 0x000fe400078ec0ff */
[C---:B------:R-:W-:Y:S02]  /*14d0*/  LOP3.LUT R0, R21.reuse, 0xc0, RZ, 0xfc, !PT ;  /* 0x000000c015007812 */ /* 0x040fe400078efcff */
[----:B------:R-:W-:Y:S02]  /*14e0*/  ISETP.LT.AND P3, PT, R21, 0x200, !P0 ;  /* 0x000002001500780c */ /* 0x000fe40004761270 */
[----:B------:R-:W-:-:S02]  /*14f0*/  ISETP.LT.AND P2, PT, R4, 0x200, !P0 ;  /* 0x000002000400780c */ /* 0x000fc40004741270 */
[----:B------:R-:W-:Y:S02]  /*1500*/  ISETP.LT.AND P1, PT, R2, 0x200, !P0 ;  /* 0x000002000200780c */ /* 0x000fe40004721270 */
[----:B------:R-:W-:Y:S02]  /*1510*/  LEA R5, R21, R25, 0x6 ;  /* 0x0000001915057211 */ /* 0x000fe400078e30ff */
[----:B------:R-:W-:Y:S01]  /*1520*/  ISETP.LT.AND P0, PT, R0, 0x200, !P0 ;  /* 0x000002000000780c */ /* 0x000fe20004701270 */
[--C-:B------:R-:W-:Y:S02]  /*1530*/  IMAD R21, R4, 0x40, R25.reuse ;  /* 0x0000004004157824 */ /* 0x100fe400078e0219 */
[----:B------:R-:W-:Y:S02]  /*1540*/  IMAD R23, R2, 0x40, R25 ;  /* 0x0000004002177824 */ /* 0x000fe400078e0219 */
[----:B------:R-:W-:Y:S02]  /*1550*/  VIADD R2, R20, UR4 ;  /* 0x0000000414027c36 */ /* 0x000fe40008000000 */
[----:B0-----:R-:W-:-:S04]  /*1560*/  IMAD.WIDE R4, R5, 0x4, R6 ;  /* 0x0000000405047825 */ /* 0x001fc800078e0206 */
[--C-:B------:R-:W-:Y:S01]  /*1570*/  IMAD.WIDE R20, R21, 0x4, R6.reuse ;  /* 0x0000000415147825 */ /* 0x100fe200078e0206 */
[----:B-1----:R0:W-:Y:S03]  /*1580*/  @P3 STG.E.128 desc[UR6][R4.64], R16 ;  /* 0x0000001004003986 */ /* 0x0021e6000c101d06 */
[----:B------:R-:W-:Y:S01]  /*1590*/  IMAD.WIDE R22, R23, 0x4, R6 ;  /* 0x0000000417167825 */ /* 0x000fe200078e0206 */
[----:B---3--:R0:W-:Y:S01]  /*15a0*/  @P2 STG.E.128 desc[UR6][R20.64], R12 ;  /* 0x0000000c14002986 */ /* 0x0081e2000c101d06 */
[----:B------:R-:W-:-:S03]  /*15b0*/  LEA R2, R3, R2, 0x2 ;  /* 0x0000000203027211 */ /* 0x000fc600078e10ff */
[----:B----4-:R0:W-:Y:S02]  /*15c0*/  @P1 STG.E.128 desc[UR6][R22.64], R8 ;  /* 0x0000000816001986 */ /* 0x0101e4000c101d06 */
[----:B0-----:R-:W-:Y:S05]  /*15d0*/  @!P0 EXIT ;  /* 0x000000000000894d */ /* 0x001fea0003800000 */
[----:B0-----:R-:W0:Y:S01]  /*15e0*/  LDS.128 R8, [R2+0x3000] ;  /* 0x0030000002087984 */ /* 0x001e220000000c00 */
[----:B------:R-:W-:-:S04]  /*15f0*/  IMAD R25, R0, 0x40, R25 ;  /* 0x0000004000197824 */ /* 0x000fc800078e0219 */
[----:B------:R-:W-:-:S05]  /*1600*/  IMAD.WIDE R6, R25, 0x4, R6 ;  /* 0x0000000419067825 */ /* 0x000fca00078e0206 */
[----:B0-----:R-:W-:Y:S01]  /*1610*/  STG.E.128 desc[UR6][R6.64], R8 ;  /* 0x0000000806007986 */ /* 0x001fe2000c101d06 */
[----:B------:R-:W-:Y:S05]  /*1620*/  EXIT ;  /* 0x000000000000794d */ /* 0x000fea0003800000 */
.L_x_0:
[----:B------:R-:W-:-:S00]  /*1630*/  BRA `(.L_x_0) ;  /* 0xfffffffc00fc7947 */ /* 0x000fc0000383ffff */
[----:B------:R-:W-:-:S00]  /*1640*/  NOP ;  /* 0x0000000000007918 */ /* 0x000fc00000000000 */
        /* <DEDUP_REMOVED lines=11> */
.L_x_1:


//--------------------- .nv.global.init           --------------------------
	.section	.nv.global.init,"aw",@progbits
.nv.global.init:
	.type		_$_str,@object
	.size		_$_str,(_$_str_$_2 - _$_str)
_$_str:
        /*0000*/ 	.byte	0x5f, 0x5f, 0x43, 0x55, 0x44, 0x41, 0x5f, 0x46, 0x54, 0x5a, 0x00
	.type		_$_str_$_2,@object
	.size		_$_str_$_2,(.L_1 - _$_str_$_2)
_$_str_$_2:
        /*000b*/ 	.byte	0x5f, 0x5f, 0x43, 0x55, 0x44, 0x41, 0x5f, 0x50, 0x52, 0x45, 0x43, 0x5f, 0x53, 0x51, 0x52, 0x54
        /*001b*/ 	.byte	0x00
.L_1:


//--------------------- .nv.shared.triton_poi_fused__native_batch_norm_legit_no_training_add_relu_15 --------------------------
	.section	.nv.shared.triton_poi_fused__native_batch_norm_legit_no_training_add_relu_15,"aw",@nobits
	.sectionflags	@""
	.align	16
	.zero		1024


//--------------------- .nv.constant0.triton_poi_fused__native_batch_norm_legit_no_training_add_relu_15 --------------------------
	.section	.nv.constant0.triton_poi_fused__native_batch_norm_legit_no_training_add_relu_15,"a",@progbits
	.sectionflags	@""
	.align	4
.nv.constant0.triton_poi_fused__native_batch_norm_legit_no_training_add_relu_15:
	.zero		592
